	.headerflags	@"EF_CUDA_TEXMODE_UNIFIED EF_CUDA_64BIT_ADDRESS EF_CUDA_ACCELERATORS EF_CUDA_SM90 EF_CUDA_VIRTUAL_SM(EF_CUDA_SM90)"
	.elftype	@"ET_EXEC"


//--------------------- .nv.info                  --------------------------
	.section	.nv.info,"",@"SHT_CUDA_INFO"
	.align	4


	//----- nvinfo : EIATTR_REGCOUNT
	.align		4
        /*0000*/ 	.byte	0x04, 0x2f
        /*0002*/ 	.short	(.L_1 - .L_0)
	.align		4
.L_0:
        /*0004*/ 	.word	index@(triton_poi_fused__to_copy_arange_clamp_mul_sub_5)
        /*0008*/ 	.word	0x0000000c


	//----- nvinfo : EIATTR_MIN_STACK_SIZE
	.align		4
.L_1:
        /*000c*/ 	.byte	0x04, 0x12
        /*000e*/ 	.short	(.L_3 - .L_2)
	.align		4
.L_2:
        /*0010*/ 	.word	index@(triton_poi_fused__to_copy_arange_clamp_mul_sub_5)
        /*0014*/ 	.word	0x00000000


	//----- nvinfo : EIATTR_FRAME_SIZE
	.align		4
.L_3:
        /*0018*/ 	.byte	0x04, 0x11
        /*001a*/ 	.short	(.L_5 - .L_4)
	.align		4
.L_4:
        /*001c*/ 	.word	index@(triton_poi_fused__to_copy_arange_clamp_mul_sub_5)
        /*0020*/ 	.word	0x00000000


	//----- nvinfo : EIATTR_MIN_STACK_SIZE
	.align		4
.L_5:
        /*0024*/ 	.byte	0x04, 0x12
        /*0026*/ 	.short	(.L_7 - .L_6)
	.align		4
.L_6:
        /*0028*/ 	.word	index@(triton_poi_fused__to_copy_arange_clamp_mul_sub_5)
        /*002c*/ 	.word	0x00000000
.L_7:


//--------------------- .nv.info.triton_poi_fused__to_copy_arange_clamp_mul_sub_5 --------------------------
	.section	.nv.info.triton_poi_fused__to_copy_arange_clamp_mul_sub_5,"",@"SHT_CUDA_INFO"
	.sectionflags	@""
	.align	4


	//----- nvinfo : EIATTR_CUDA_API_VERSION
	.align		4
        /*0000*/ 	.byte	0x04, 0x37
        /*0002*/ 	.short	(.L_9 - .L_8)
.L_8:
        /*0004*/ 	.word	0x0000007c


	//----- nvinfo : EIATTR_KPARAM_INFO
	.align		4
.L_9:
        /*0008*/ 	.byte	0x04, 0x17
        /*000a*/ 	.short	(.L_11 - .L_10)
.L_10:
        /*000c*/ 	.word	0x00000000
        /*0010*/ 	.short	0x0001
        /*0012*/ 	.short	0x0008
        /*0014*/ 	.byte	0x00, 0xf0, 0x11, 0x00


	//----- nvinfo : EIATTR_KPARAM_INFO
	.align		4
.L_11:
        /*0018*/ 	.byte	0x04, 0x17
        /*001a*/ 	.short	(.L_13 - .L_12)
.L_12:
        /*001c*/ 	.word	0x00000000
        /*0020*/ 	.short	0x0000
        /*0022*/ 	.short	0x0000
        /*0024*/ 	.byte	0x00, 0xf4, 0x21, 0x00


	//----- nvinfo : EIATTR_SPARSE_MMA_MASK
	.align		4
.L_13:
        /*0028*/ 	.byte	0x03, 0x50
        /*002a*/ 	.short	0x0000


	//----- nvinfo : EIATTR_MAXREG_COUNT
	.align		4
        /*002c*/ 	.byte	0x03, 0x1b
        /*002e*/ 	.short	0x00ff


	//----- nvinfo : EIATTR_EXIT_INSTR_OFFSETS
	.align		4
        /*0030*/ 	.byte	0x04, 0x1c
        /*0032*/ 	.short	(.L_15 - .L_14)


	//   ....[0]....
.L_14:
        /*0034*/ 	.word	0x00000160


	//   ....[1]....
        /*0038*/ 	.word	0x00000190


	//----- nvinfo : EIATTR_REQNTID
	.align		4
.L_15:
        /*003c*/ 	.byte	0x04, 0x10
        /*003e*/ 	.short	(.L_17 - .L_16)
.L_16:
        /*0040*/ 	.word	0x00000020
        /*0044*/ 	.word	0x00000001
        /*0048*/ 	.word	0x00000001


	//----- nvinfo : EIATTR_CBANK_PARAM_SIZE
	.align		4
.L_17:
        /*004c*/ 	.byte	0x03, 0x19
        /*004e*/ 	.short	0x000c


	//----- nvinfo : EIATTR_PARAM_CBANK
	.align		4
        /*0050*/ 	.byte	0x04, 0x0a
        /*0052*/ 	.short	(.L_19 - .L_18)
	.align		4
.L_18:
        /*0054*/ 	.word	index@(.nv.constant0.triton_poi_fused__to_copy_arange_clamp_mul_sub_5)
        /*0058*/ 	.short	0x0210
        /*005a*/ 	.short	0x000c


	//----- nvinfo : EIATTR_SW_WAR
	.align		4
.L_19:
        /*005c*/ 	.byte	0x04, 0x36
        /*005e*/ 	.short	(.L_21 - .L_20)
.L_20:
        /*0060*/ 	.word	0x00000008
.L_21:


//--------------------- .nv.callgraph             --------------------------
	.section	.nv.callgraph,"",@"SHT_CUDA_CALLGRAPH"
	.align	4
	.sectionentsize	8
	.align		4
        /*0000*/ 	.word	0x00000000
	.align		4
        /*0004*/ 	.word	0xffffffff
	.align		4
        /*0008*/ 	.word	0x00000000
	.align		4
        /*000c*/ 	.word	0xfffffffe
	.align		4
        /*0010*/ 	.word	0x00000000
	.align		4
        /*0014*/ 	.word	0xfffffffd
	.align		4
        /*0018*/ 	.word	0x00000000
	.align		4
        /*001c*/ 	.word	0xfffffffc


//--------------------- .text.triton_poi_fused__to_copy_arange_clamp_mul_sub_5 --------------------------
	.section	.text.triton_poi_fused__to_copy_arange_clamp_mul_sub_5,"ax",@progbits
	.align	128
        .global         triton_poi_fused__to_copy_arange_clamp_mul_sub_5
        .type           triton_poi_fused__to_copy_arange_clamp_mul_sub_5,@function
        .size           triton_poi_fused__to_copy_arange_clamp_mul_sub_5,(.L_x_1 - triton_poi_fused__to_copy_arange_clamp_mul_sub_5)
        .other          triton_poi_fused__to_copy_arange_clamp_mul_sub_5,@"STO_CUDA_ENTRY STV_DEFAULT"
triton_poi_fused__to_copy_arange_clamp_mul_sub_5:
.text.triton_poi_fused__to_copy_arange_clamp_mul_sub_5:
[----:B------:R-:W0:Y:S02]  /*0000*/  LDC R1, c[0x0][0x28] ;  /* 0x00000a00ff017b82 */ /* 0x000e240000000800 */
[----:B------:R-:W1:Y:S01]  /*0010*/  S2R R0, SR_TID.X ;  /* 0x0000000000007919 */ /* 0x000e620000002100 */
[----:B------:R-:W2:Y:S01]  /*0020*/  S2R R5, SR_CTAID.X ;  /* 0x0000000000057919 */ /* 0x000ea20000002500 */
[----:B-1----:R-:W-:-:S05]  /*0030*/  IMAD.SHL.U32 R0, R0, 0x2, RZ ;  /* 0x0000000200007824 */ /* 0x002fca00078e00ff */
[----:B------:R-:W-:-:S05]  /*0040*/  LOP3.LUT R0, R0, 0x3e, RZ, 0xc0, !PT ;  /* 0x0000003e00007812 */ /* 0x000fca00078ec0ff */
[----:B--2---:R-:W-:-:S04]  /*0050*/  IMAD R5, R5, 0x40, R0 ;  /* 0x0000004005057824 */ /* 0x004fc800078e0200 */
[C---:B------:R-:W-:Y:S01]  /*0060*/  VIADD R0, R5.reuse, 0x1 ;  /* 0x0000000105007836 */ /* 0x040fe20000000000 */
[----:B------:R-:W-:Y:S02]  /*0070*/  I2FP.F32.S32 R2, R5 ;  /* 0x0000000500027245 */ /* 0x000fe40000201400 */
[----:B------:R-:W-:Y:S02]  /*0080*/  ISETP.GE.AND P0, PT, R5, 0x40, PT ;  /* 0x000000400500780c */ /* 0x000fe40003f06270 */
[----:B------:R-:W-:Y:S01]  /*0090*/  I2FP.F32.S32 R0, R0 ;  /* 0x0000000000007245 */ /* 0x000fe20000201400 */
[----:B------:R-:W-:-:S04]  /*00a0*/  FMUL R2, R2, 0.23809523880481719971 ;  /* 0x3e73cf3d02027820 */ /* 0x000fc80000400000 */
[----:B------:R-:W-:Y:S01]  /*00b0*/  FMUL R0, R0, 0.23809523880481719971 ;  /* 0x3e73cf3d00007820 */ /* 0x000fe20000400000 */
[----:B------:R-:W-:Y:S02]  /*00c0*/  FMNMX R4, RZ, R2, !PT ;  /* 0x00000002ff047209 */ /* 0x000fe40007800000 */
[----:B------:R-:W1:Y:S02]  /*00d0*/  LDC.64 R2, c[0x0][0x210] ;  /* 0x00008400ff027b82 */ /* 0x000e640000000a00 */
[----:B------:R-:W-:Y:S01]  /*00e0*/  FMNMX R0, RZ, R0, !PT ;  /* 0x00000000ff007209 */ /* 0x000fe20007800000 */
[----:B------:R-:W2:Y:S08]  /*00f0*/  F2I.TRUNC.NTZ R6, R4 ;  /* 0x0000000400067305 */ /* 0x000eb0000020f100 */
[----:B------:R-:W3:Y:S01]  /*0100*/  F2I.TRUNC.NTZ R7, R0 ;  /* 0x0000000000077305 */ /* 0x000ee2000020f100 */
[----:B--2---:R-:W-:-:S05]  /*0110*/  I2FP.F32.S32 R9, R6 ;  /* 0x0000000600097245 */ /* 0x004fca0000201400 */
[----:B------:R-:W-:Y:S01]  /*0120*/  FADD.SAT R6, R4, -R9 ;  /* 0x8000000904067221 */ /* 0x000fe20000002000 */
[----:B-1----:R-:W-:Y:S01]  /*0130*/  IMAD.WIDE R2, R5, 0x4, R2 ;  /* 0x0000000405027825 */ /* 0x002fe200078e0202 */
[----:B---3--:R-:W-:-:S05]  /*0140*/  I2FP.F32.S32 R7, R7 ;  /* 0x0000000700077245 */ /* 0x008fca0000201400 */
[----:B------:R-:W-:Y:S01]  /*0150*/  FADD.SAT R7, R0, -R7 ;  /* 0x8000000700077221 */ /* 0x000fe20000002000 */
[----:B------:R-:W-:Y:S06]  /*0160*/  @P0 EXIT ;  /* 0x000000000000094d */ /* 0x000fec0003800000 */
[----:B------:R-:W-:Y:S02]  /*0170*/  ULDC.64 UR4, c[0x0][0x208] ;  /* 0x0000820000047ab9 */ /* 0x000fe40000000a00 */
[----:B------:R-:W-:Y:S01]  /*0180*/  STG.E.64 desc[UR4][R2.64], R6 ;  /* 0x0000000602007986 */ /* 0x000fe2000c101b04 */
[----:B------:R-:W-:Y:S05]  /*0190*/  EXIT ;  /* 0x000000000000794d */ /* 0x000fea0003800000 */
.L_x_0:
[----:B------:R-:W-:-:S00]  /*01a0*/  BRA `(.L_x_0) ;  /* 0xfffffffc00fc7947 */ /* 0x000fc0000383ffff */
[----:B------:R-:W-:-:S00]  /*01b0*/  NOP ;  /* 0x0000000000007918 */ /* 0x000fc00000000000 */
        /* <DEDUP_REMOVED lines=12> */
.L_x_1:


//--------------------- .nv.constant0.triton_poi_fused__to_copy_arange_clamp_mul_sub_5 --------------------------
	.section	.nv.constant0.triton_poi_fused__to_copy_arange_clamp_mul_sub_5,"a",@progbits
	.sectionflags	@""
	.align	4
.nv.constant0.triton_poi_fused__to_copy_arange_clamp_mul_sub_5:
	.zero		540
